//
// Generated by NVIDIA NVVM Compiler
//
// Compiler Build ID: CL-36424714
// Cuda compilation tools, release 13.0, V13.0.88
// Based on NVVM 20.0.0
//

.version 9.0
.target sm_100
.address_size 64

	// .globl	_Z13swiglu_kernelPKfPfi

.visible .entry _Z13swiglu_kernelPKfPfi(
	.param .u64 .ptr .align 1 _Z13swiglu_kernelPKfPfi_param_0,
	.param .u64 .ptr .align 1 _Z13swiglu_kernelPKfPfi_param_1,
	.param .u32 _Z13swiglu_kernelPKfPfi_param_2
)
{
	.reg .pred 	%p<2>;
	.reg .b32 	%r<6>;
	.reg .b32 	%f<9>;
	.reg .b64 	%rd<10>;

	ld.param.u64 	%rd1, [_Z13swiglu_kernelPKfPfi_param_0];
	ld.param.u64 	%rd2, [_Z13swiglu_kernelPKfPfi_param_1];
	ld.param.u32 	%r2, [_Z13swiglu_kernelPKfPfi_param_2];
	mov.u32 	%r3, %ntid.x;
	mov.u32 	%r4, %ctaid.x;
	mov.u32 	%r5, %tid.x;
	mad.lo.s32 	%r1, %r3, %r4, %r5;
	setp.ge.s32 	%p1, %r1, %r2;
	@%p1 bra 	$L__BB0_2;
	cvta.to.global.u64 	%rd3, %rd1;
	cvta.to.global.u64 	%rd4, %rd2;
	mul.wide.s32 	%rd5, %r1, 4;
	add.s64 	%rd6, %rd3, %rd5;
	ld.global.f32 	%f1, [%rd6];
	mul.f32 	%f2, %f1, 0fBFB8AA3B;
	ex2.approx.f32 	%f3, %f2;
	add.f32 	%f4, %f3, 0f3F800000;
	rcp.rn.f32 	%f5, %f4;
	mul.f32 	%f6, %f1, %f5;
	mul.wide.s32 	%rd7, %r2, 4;
	add.s64 	%rd8, %rd6, %rd7;
	ld.global.f32 	%f7, [%rd8];
	mul.f32 	%f8, %f7, %f6;
	add.s64 	%rd9, %rd4, %rd5;
	st.global.f32 	[%rd9], %f8;
$L__BB0_2:
	ret;

}


// ===== COMPILED SASS (sm_100) =====

	.target	sm_100

	.elftype	@"ET_EXEC"


//--------------------- .note.nv.tkinfo           --------------------------
	.section	.note.nv.tkinfo,"",@"SHT_NOTE"
	.sectionflags	@"SHF_NOTE_NV_TKINFO"
	.tkinfo
        /*0018*/ 	.word	0x00000002
        /*0030*/ 	.string	""
        /*0030*/ 	.string	"ptxas"
        /*0030*/ 	.string	"Cuda compilation tools, release 13.0, V13.0.88"
        /*0030*/ 	.string	"Build cuda_13.0.r13.0/compiler.36424714_0"
        /*0030*/ 	.string	"-arch sm_100 -m 64 "



//--------------------- .note.nv.cuinfo           --------------------------
	.section	.note.nv.cuinfo,"",@"SHT_NOTE"
	.sectionflags	@"SHF_NOTE_NV_CUINFO"
        /*0018*/ 	.short	0x0002
        /*001a*/ 	.short	0x0064
        /*001c*/ 	.short	0x0082
	.zero		2


//--------------------- .nv.info                  --------------------------
	.section	.nv.info,"",@"SHT_CUDA_INFO"
	.align	4


	//----- nvinfo : EIATTR_REGCOUNT
	.align		4
        /*0000*/ 	.byte	0x04, 0x2f
        /*0002*/ 	.short	(.L_1 - .L_0)
	.align		4
.L_0:
        /*0004*/ 	.word	index@(_Z13swiglu_kernelPKfPfi)
        /*0008*/ 	.word	0x00000011


	//----- nvinfo : EIATTR_FRAME_SIZE
	.align		4
.L_1:
        /*000c*/ 	.byte	0x04, 0x11
        /*000e*/ 	.short	(.L_3 - .L_2)
	.align		4
.L_2:
        /*0010*/ 	.word	index@($__internal_0_$__cuda_sm20_rcp_rn_f32_slowpath)
        /*0014*/ 	.word	0x00000000


	//----- nvinfo : EIATTR_FRAME_SIZE
	.align		4
.L_3:
        /*0018*/ 	.byte	0x04, 0x11
        /*001a*/ 	.short	(.L_5 - .L_4)
	.align		4
.L_4:
        /*001c*/ 	.word	index@(_Z13swiglu_kernelPKfPfi)
        /*0020*/ 	.word	0x00000000


	//----- nvinfo : EIATTR_MIN_STACK_SIZE
	.align		4
.L_5:
        /*0024*/ 	.byte	0x04, 0x12
        /*0026*/ 	.short	(.L_7 - .L_6)
	.align		4
.L_6:
        /*0028*/ 	.word	index@(_Z13swiglu_kernelPKfPfi)
        /*002c*/ 	.word	0x00000000
.L_7:


//--------------------- .nv.compat                --------------------------
	.section	.nv.compat,"",@"SHT_CUDA_COMPAT_INFO"
	.align	4
        /*0000*/ 	.byte	0x02, 0x09, 0x00, 0x00, 0x02, 0x02, 0x01, 0x00, 0x02, 0x05, 0x05, 0x00, 0x03, 0x07, 0x01, 0x01
        /*0010*/ 	.byte	0x02, 0x03, 0x00, 0x00, 0x02, 0x06, 0x01, 0x00, 0x04, 0x0b, 0x08, 0x00, 0x01, 0x00, 0x00, 0x00
        /*0020*/ 	.byte	0x00, 0x00, 0x00, 0x00


//--------------------- .nv.info._Z13swiglu_kernelPKfPfi --------------------------
	.section	.nv.info._Z13swiglu_kernelPKfPfi,"",@"SHT_CUDA_INFO"
	.sectionflags	@""
	.align	4


	//----- nvinfo : EIATTR_CUDA_API_VERSION
	.align		4
        /*0000*/ 	.byte	0x04, 0x37
        /*0002*/ 	.short	(.L_9 - .L_8)
.L_8:
        /*0004*/ 	.word	0x00000082


	//----- nvinfo : EIATTR_KPARAM_INFO
	.align		4
.L_9:
        /*0008*/ 	.byte	0x04, 0x17
        /*000a*/ 	.short	(.L_11 - .L_10)
.L_10:
        /*000c*/ 	.word	0x00000000
        /*0010*/ 	.short	0x0002
        /*0012*/ 	.short	0x0010
        /*0014*/ 	.byte	0x00, 0xf0, 0x11, 0x00


	//----- nvinfo : EIATTR_KPARAM_INFO
	.align		4
.L_11:
        /*0018*/ 	.byte	0x04, 0x17
        /*001a*/ 	.short	(.L_13 - .L_12)
.L_12:
        /*001c*/ 	.word	0x00000000
        /*0020*/ 	.short	0x0001
        /*0022*/ 	.short	0x0008
        /*0024*/ 	.byte	0x00, 0xf5, 0x21, 0x00


	//----- nvinfo : EIATTR_KPARAM_INFO
	.align		4
.L_13:
        /*0028*/ 	.byte	0x04, 0x17
        /*002a*/ 	.short	(.L_15 - .L_14)
.L_14:
        /*002c*/ 	.word	0x00000000
        /*0030*/ 	.short	0x0000
        /*0032*/ 	.short	0x0000
        /*0034*/ 	.byte	0x00, 0xf5, 0x21, 0x00


	//----- nvinfo : EIATTR_SPARSE_MMA_MASK
	.align		4
.L_15:
        /*0038*/ 	.byte	0x03, 0x50
        /*003a*/ 	.short	0x0000


	//----- nvinfo : EIATTR_MAXREG_COUNT
	.align		4
        /*003c*/ 	.byte	0x03, 0x1b
        /*003e*/ 	.short	0x00ff


	//----- nvinfo : EIATTR_MERCURY_ISA_VERSION
	.align		4
        /*0040*/ 	.byte	0x03, 0x5f
        /*0042*/ 	.short	0x0101


	//----- nvinfo : EIATTR_VRC_CTA_INIT_COUNT
	.align		4
        /*0044*/ 	.byte	0x02, 0x4a
	.zero		1
	.zero		1


	//----- nvinfo : EIATTR_EXIT_INSTR_OFFSETS
	.align		4
        /*0048*/ 	.byte	0x04, 0x1c
        /*004a*/ 	.short	(.L_17 - .L_16)


	//   ....[0]....
.L_16:
        /*004c*/ 	.word	0x00000070


	//   ....[1]....
        /*0050*/ 	.word	0x00000270


	//----- nvinfo : EIATTR_CRS_STACK_SIZE
	.align		4
.L_17:
        /*0054*/ 	.byte	0x04, 0x1e
        /*0056*/ 	.short	(.L_19 - .L_18)
.L_18:
        /*0058*/ 	.word	0x00000000


	//----- nvinfo : EIATTR_CBANK_PARAM_SIZE
	.align		4
.L_19:
        /*005c*/ 	.byte	0x03, 0x19
        /*005e*/ 	.short	0x0014


	//----- nvinfo : EIATTR_PARAM_CBANK
	.align		4
        /*0060*/ 	.byte	0x04, 0x0a
        /*0062*/ 	.short	(.L_21 - .L_20)
	.align		4
.L_20:
        /*0064*/ 	.word	index@(.nv.constant0._Z13swiglu_kernelPKfPfi)
        /*0068*/ 	.short	0x0380
        /*006a*/ 	.short	0x0014


	//----- nvinfo : EIATTR_SW_WAR
	.align		4
.L_21:
        /*006c*/ 	.byte	0x04, 0x36
        /*006e*/ 	.short	(.L_23 - .L_22)
.L_22:
        /*0070*/ 	.word	0x00000008
.L_23:


//--------------------- .nv.callgraph             --------------------------
	.section	.nv.callgraph,"",@"SHT_CUDA_CALLGRAPH"
	.align	4
	.sectionentsize	8
	.align		4
        /*0000*/ 	.word	0x00000000
	.align		4
        /*0004*/ 	.word	0xffffffff
	.align		4
        /*0008*/ 	.word	0x00000000
	.align		4
        /*000c*/ 	.word	0xfffffffe
	.align		4
        /*0010*/ 	.word	0x00000000
	.align		4
        /*0014*/ 	.word	0xfffffffd
	.align		4
        /*0018*/ 	.word	0x00000000
	.align		4
        /*001c*/ 	.word	0xfffffffc


//--------------------- .text._Z13swiglu_kernelPKfPfi --------------------------
	.section	.text._Z13swiglu_kernelPKfPfi,"ax",@progbits
	.align	128
        .global         _Z13swiglu_kernelPKfPfi
        .type           _Z13swiglu_kernelPKfPfi,@function
        .size           _Z13swiglu_kernelPKfPfi,(.L_x_8 - _Z13swiglu_kernelPKfPfi)
        .other          _Z13swiglu_kernelPKfPfi,@"STO_CUDA_ENTRY STV_DEFAULT"
_Z13swiglu_kernelPKfPfi:
.text._Z13swiglu_kernelPKfPfi:
[----:B------:R-:W-:Y:S01]  /*0000*/  LDC R1, c[0x0][0x37c] ;  /* 0x0000df00ff017b82 */ /* 0x000fe20000000800 */
[----:B------:R-:W0:Y:S01]  /*0010*/  S2R R3, SR_CTAID.X ;  /* 0x0000000000037919 */ /* 0x000e220000002500 */
[----:B------:R-:W0:Y:S01]  /*0020*/  LDCU UR4, c[0x0][0x360] ;  /* 0x00006c00ff0477ac */ /* 0x000e220008000800 */
[----:B------:R-:W0:Y:S01]  /*0030*/  S2R R0, SR_TID.X ;  /* 0x0000000000007919 */ /* 0x000e220000002100 */
[----:B------:R-:W1:Y:S01]  /*0040*/  LDCU UR5, c[0x0][0x390] ;  /* 0x00007200ff0577ac */ /* 0x000e620008000800 */
[----:B0-----:R-:W-:-:S05]  /*0050*/  IMAD R3, R3, UR4, R0 ;  /* 0x0000000403037c24 */ /* 0x001fca000f8e0200 */
[----:B-1----:R-:W-:-:S13]  /*0060*/  ISETP.GE.AND P0, PT, R3, UR5, PT ;  /* 0x0000000503007c0c */ /* 0x002fda000bf06270 */
[----:B------:R-:W-:Y:S05]  /*0070*/  @P0 EXIT ;  /* 0x000000000000094d */ /* 0x000fea0003800000 */
[----:B------:R-:W0:Y:S01]  /*0080*/  LDC.64 R4, c[0x0][0x380] ;  /* 0x0000e000ff047b82 */ /* 0x000e220000000a00 */
[----:B------:R-:W1:Y:S01]  /*0090*/  LDCU.64 UR4, c[0x0][0x358] ;  /* 0x00006b00ff0477ac */ /* 0x000e620008000a00 */
[----:B0-----:R-:W-:-:S05]  /*00a0*/  IMAD.WIDE R4, R3, 0x4, R4 ;  /* 0x0000000403047825 */ /* 0x001fca00078e0204 */
[----:B-1----:R-:W2:Y:S01]  /*00b0*/  LDG.E R6, desc[UR4][R4.64] ;  /* 0x0000000404067981 */ /* 0x002ea2000c1e1900 */
[----:B------:R-:W-:Y:S01]  /*00c0*/  BSSY.RECONVERGENT B0, `(.L_x_0) ;  /* 0x0000012000007945 */ /* 0x000fe20003800200 */
[----:B--2---:R-:W-:-:S05]  /*00d0*/  FMUL R0, R6, -1.4426950216293334961 ;  /* 0xbfb8aa3b06007820 */ /* 0x004fca0000400000 */
[----:B------:R-:W-:-:S13]  /*00e0*/  FSETP.GEU.AND P0, PT, R0, -126, PT ;  /* 0xc2fc00000000780b */ /* 0x000fda0003f0e000 */
[----:B------:R-:W-:-:S04]  /*00f0*/  @!P0 FMUL R0, R0, 0.5 ;  /* 0x3f00000000008820 */ /* 0x000fc80000400000 */
[----:B------:R-:W0:Y:S02]  /*0100*/  MUFU.EX2 R2, R0 ;  /* 0x0000000000027308 */ /* 0x000e240000000800 */
[----:B0-----:R-:W-:-:S04]  /*0110*/  @!P0 FMUL R2, R2, R2 ;  /* 0x0000000202028220 */ /* 0x001fc80000400000 */
[----:B------:R-:W-:-:S04]  /*0120*/  FADD R0, R2, 1 ;  /* 0x3f80000002007421 */ /* 0x000fc80000000000 */
[----:B------:R-:W-:-:S05]  /*0130*/  VIADD R2, R0, 0x1800000 ;  /* 0x0180000000027836 */ /* 0x000fca0000000000 */
[----:B------:R-:W-:-:S04]  /*0140*/  LOP3.LUT R2, R2, 0x7f800000, RZ, 0xc0, !PT ;  /* 0x7f80000002027812 */ /* 0x000fc800078ec0ff */
[----:B------:R-:W-:-:S13]  /*0150*/  ISETP.GT.U32.AND P0, PT, R2, 0x1ffffff, PT ;  /* 0x01ffffff0200780c */ /* 0x000fda0003f04070 */
[----:B------:R-:W-:Y:S05]  /*0160*/  @P0 BRA `(.L_x_1) ;  /* 0x00000000000c0947 */ /* 0x000fea0003800000 */
[----:B------:R-:W-:-:S07]  /*0170*/  MOV R8, 0x190 ;  /* 0x0000019000087802 */ /* 0x000fce0000000f00 */
[----:B------:R-:W-:Y:S05]  /*0180*/  CALL.REL.NOINC `($__internal_0_$__cuda_sm20_rcp_rn_f32_slowpath) ;  /* 0x00000000003c7944 */ /* 0x000fea0003c00000 */
[----:B------:R-:W-:Y:S05]  /*0190*/  BRA `(.L_x_2) ;  /* 0x0000000000107947 */ /* 0x000fea0003800000 */
.L_x_1:
[----:B------:R-:W0:Y:S02]  /*01a0*/  MUFU.RCP R7, R0 ;  /* 0x0000000000077308 */ /* 0x000e240000001000 */
[----:B0-----:R-:W-:-:S04]  /*01b0*/  FFMA R2, R0, R7, -1 ;  /* 0xbf80000000027423 */ /* 0x001fc80000000007 */
[----:B------:R-:W-:-:S04]  /*01c0*/  FADD.FTZ R2, -R2, -RZ ;  /* 0x800000ff02027221 */ /* 0x000fc80000010100 */
[----:B------:R-:W-:-:S07]  /*01d0*/  FFMA R7, R7, R2, R7 ;  /* 0x0000000207077223 */ /* 0x000fce0000000007 */
.L_x_2:
[----:B------:R-:W-:Y:S05]  /*01e0*/  BSYNC.RECONVERGENT B0 ;  /* 0x0000000000007941 */ /* 0x000fea0003800200 */
.L_x_0:
[----:B------:R-:W0:Y:S02]  /*01f0*/  LDC R9, c[0x0][0x390] ;  /* 0x0000e400ff097b82 */ /* 0x000e240000000800 */
[----:B0-----:R-:W-:-:S06]  /*0200*/  IMAD.WIDE R4, R9, 0x4, R4 ;  /* 0x0000000409047825 */ /* 0x001fcc00078e0204 */
[----:B------:R-:W0:Y:S01]  /*0210*/  LDC.64 R8, c[0x0][0x388] ;  /* 0x0000e200ff087b82 */ /* 0x000e220000000a00 */
[----:B------:R-:W2:Y:S01]  /*0220*/  LDG.E R4, desc[UR4][R4.64] ;  /* 0x0000000404047981 */ /* 0x000ea2000c1e1900 */
[----:B------:R-:W-:Y:S01]  /*0230*/  FMUL R7, R6, R7 ;  /* 0x0000000706077220 */ /* 0x000fe20000400000 */
[----:B0-----:R-:W-:-:S04]  /*0240*/  IMAD.WIDE R2, R3, 0x4, R8 ;  /* 0x0000000403027825 */ /* 0x001fc800078e0208 */
[----:B--2---:R-:W-:-:S05]  /*0250*/  FMUL R7, R7, R4 ;  /* 0x0000000407077220 */ /* 0x004fca0000400000 */
[----:B------:R-:W-:Y:S01]  /*0260*/  STG.E desc[UR4][R2.64], R7 ;  /* 0x0000000702007986 */ /* 0x000fe2000c101904 */
[----:B------:R-:W-:Y:S05]  /*0270*/  EXIT ;  /* 0x000000000000794d */ /* 0x000fea0003800000 */
        .weak           $__internal_0_$__cuda_sm20_rcp_rn_f32_slowpath
        .type           $__internal_0_$__cuda_sm20_rcp_rn_f32_slowpath,@function
        .size           $__internal_0_$__cuda_sm20_rcp_rn_f32_slowpath,(.L_x_8 - $__internal_0_$__cuda_sm20_rcp_rn_f32_slowpath)
$__internal_0_$__cuda_sm20_rcp_rn_f32_slowpath:
[----:B------:R-:W-:Y:S01]  /*0280*/  IMAD.SHL.U32 R2, R0, 0x2, RZ ;  /* 0x0000000200027824 */ /* 0x000fe200078e00ff */
[----:B------:R-:W-:Y:S04]  /*0290*/  BSSY.RECONVERGENT B1, `(.L_x_3) ;  /* 0x0000030000017945 */ /* 0x000fe80003800200 */
[----:B------:R-:W-:-:S04]  /*02a0*/  SHF.R.U32.HI R2, RZ, 0x18, R2 ;  /* 0x00000018ff027819 */ /* 0x000fc80000011602 */
[----:B------:R-:W-:-:S13]  /*02b0*/  ISETP.NE.U32.AND P0, PT, R2, RZ, PT ;  /* 0x000000ff0200720c */ /* 0x000fda0003f05070 */
[----:B------:R-:W-:Y:S05]  /*02c0*/  @P0 BRA `(.L_x_4) ;  /* 0x0000000000280947 */ /* 0x000fea0003800000 */
[----:B------:R-:W-:-:S04]  /*02d0*/  SHF.L.U32 R2, R0, 0x1, RZ ;  /* 0x0000000100027819 */ /* 0x000fc800000006ff */
[----:B------:R-:W-:-:S13]  /*02e0*/  ISETP.NE.AND P0, PT, R2, RZ, PT ;  /* 0x000000ff0200720c */ /* 0x000fda0003f05270 */
[----:B------:R-:W-:Y:S01]  /*02f0*/  @P0 FFMA R9, R0, 1.84467440737095516160e+19, RZ ;  /* 0x5f80000000090823 */ /* 0x000fe200000000ff */
[----:B------:R-:W-:Y:S08]  /*0300*/  @!P0 MUFU.RCP R7, R0 ;  /* 0x0000000000078308 */ /* 0x000ff00000001000 */
[----:B------:R-:W0:Y:S02]  /*0310*/  @P0 MUFU.RCP R2, R9 ;  /* 0x0000000900020308 */ /* 0x000e240000001000 */
[----:B0-----:R-:W-:-:S04]  /*0320*/  @P0 FFMA R10, R9, R2, -1 ;  /* 0xbf800000090a0423 */ /* 0x001fc80000000002 */
[----:B------:R-:W-:-:S04]  /*0330*/  @P0 FADD.FTZ R11, -R10, -RZ ;  /* 0x800000ff0a0b0221 */ /* 0x000fc80000010100 */
[----:B------:R-:W-:-:S04]  /*0340*/  @P0 FFMA R2, R2, R11, R2 ;  /* 0x0000000b02020223 */ /* 0x000fc80000000002 */
[----:B------:R-:W-:Y:S01]  /*0350*/  @P0 FFMA R7, R2, 1.84467440737095516160e+19, RZ ;  /* 0x5f80000002070823 */ /* 0x000fe200000000ff */
[----:B------:R-:W-:Y:S06]  /*0360*/  BRA `(.L_x_5) ;  /* 0x0000000000887947 */ /* 0x000fec0003800000 */
.L_x_4:
[----:B------:R-:W-:-:S05]  /*0370*/  VIADD R7, R2, 0xffffff03 ;  /* 0xffffff0302077836 */ /* 0x000fca0000000000 */
[----:B------:R-:W-:-:S13]  /*0380*/  ISETP.GT.U32.AND P0, PT, R7, 0x1, PT ;  /* 0x000000010700780c */ /* 0x000fda0003f04070 */
[----:B------:R-:W-:Y:S05]  /*0390*/  @P0 BRA `(.L_x_6) ;  /* 0x0000000000780947 */ /* 0x000fea0003800000 */
[----:B------:R-:W-:Y:S01]  /*03a0*/  LOP3.LUT R9, R0, 0x7fffff, RZ, 0xc0, !PT ;  /* 0x007fffff00097812 */ /* 0x000fe200078ec0ff */
[----:B------:R-:W-:-:S03]  /*03b0*/  IMAD.MOV.U32 R14, RZ, RZ, 0x3 ;  /* 0x00000003ff0e7424 */ /* 0x000fc600078e00ff */
[----:B------:R-:W-:Y:S02]  /*03c0*/  LOP3.LUT R9, R9, 0x3f800000, RZ, 0xfc, !PT ;  /* 0x3f80000009097812 */ /* 0x000fe400078efcff */
[----:B------:R-:W-:Y:S02]  /*03d0*/  SHF.L.U32 R13, R14, R7, RZ ;  /* 0x000000070e0d7219 */ /* 0x000fe400000006ff */
[----:B------:R-:W0:Y:S02]  /*03e0*/  MUFU.RCP R10, R9 ;  /* 0x00000009000a7308 */ /* 0x000e240000001000 */
[----:B0-----:R-:W-:-:S04]  /*03f0*/  FFMA R11, R9, R10, -1 ;  /* 0xbf800000090b7423 */ /* 0x001fc8000000000a */
[----:B------:R-:W-:-:S04]  /*0400*/  FADD.FTZ R11, -R11, -RZ ;  /* 0x800000ff0b0b7221 */ /* 0x000fc80000010100 */
[CCC-:B------:R-:W-:Y:S01]  /*0410*/  FFMA.RM R12, R10.reuse, R11.reuse, R10.reuse ;  /* 0x0000000b0a0c7223 */ /* 0x1c0fe2000000400a */
[----:B------:R-:W-:-:S04]  /*0420*/  FFMA.RP R11, R10, R11, R10 ;  /* 0x0000000b0a0b7223 */ /* 0x000fc8000000800a */
[C---:B------:R-:W-:Y:S02]  /*0430*/  LOP3.LUT R10, R12.reuse, 0x7fffff, RZ, 0xc0, !PT ;  /* 0x007fffff0c0a7812 */ /* 0x040fe400078ec0ff */
[----:B------:R-:W-:Y:S02]  /*0440*/  FSETP.NEU.FTZ.AND P0, PT, R12, R11, PT ;  /* 0x0000000b0c00720b */ /* 0x000fe40003f1d000 */
[----:B------:R-:W-:Y:S02]  /*0450*/  LOP3.LUT R10, R10, 0x800000, RZ, 0xfc, !PT ;  /* 0x008000000a0a7812 */ /* 0x000fe400078efcff */
[----:B------:R-:W-:Y:S02]  /*0460*/  SEL R11, RZ, 0xffffffff, !P0 ;  /* 0xffffffffff0b7807 */ /* 0x000fe40004000000 */
[----:B------:R-:W-:Y:S02]  /*0470*/  LOP3.LUT R12, R13, R10, RZ, 0xc0, !PT ;  /* 0x0000000a0d0c7212 */ /* 0x000fe400078ec0ff */
[----:B------:R-:W-:-:S02]  /*0480*/  IADD3 R11, PT, PT, -R11, RZ, RZ ;  /* 0x000000ff0b0b7210 */ /* 0x000fc40007ffe1ff */
[-C--:B------:R-:W-:Y:S02]  /*0490*/  SHF.R.U32.HI R12, RZ, R7.reuse, R12 ;  /* 0x00000007ff0c7219 */ /* 0x080fe4000001160c */
[----:B------:R-:W-:Y:S02]  /*04a0*/  LOP3.LUT P1, RZ, R11, R7, R10, 0xf8, !PT ;  /* 0x000000070bff7212 */ /* 0x000fe4000782f80a */
[C---:B------:R-:W-:Y:S02]  /*04b0*/  LOP3.LUT P0, RZ, R12.reuse, 0x1, RZ, 0xc0, !PT ;  /* 0x000000010cff7812 */ /* 0x040fe4000780c0ff */
[----:B------:R-:W-:-:S04]  /*04c0*/  LOP3.LUT P2, RZ, R12, 0x2, RZ, 0xc0, !PT ;  /* 0x000000020cff7812 */ /* 0x000fc8000784c0ff */
[----:B------:R-:W-:Y:S02]  /*04d0*/  PLOP3.LUT P0, PT, P0, P1, P2, 0xe0, 0x0 ;  /* 0x000000000000781c */ /* 0x000fe40000703c20 */
[----:B------:R-:W-:Y:S02]  /*04e0*/  LOP3.LUT P1, RZ, R0, 0x7fffff, RZ, 0xc0, !PT ;  /* 0x007fffff00ff7812 */ /* 0x000fe4000782c0ff */
[----:B------:R-:W-:-:S05]  /*04f0*/  SEL R7, RZ, 0x1, !P0 ;  /* 0x00000001ff077807 */ /* 0x000fca0004000000 */
[----:B------:R-:W-:-:S05]  /*0500*/  IMAD.MOV R7, RZ, RZ, -R7 ;  /* 0x000000ffff077224 */ /* 0x000fca00078e0a07 */
[----:B------:R-:W-:Y:S01]  /*0510*/  ISETP.GE.AND P0, PT, R7, RZ, PT ;  /* 0x000000ff0700720c */ /* 0x000fe20003f06270 */
[----:B------:R-:W-:-:S05]  /*0520*/  VIADD R7, R2, 0xffffff04 ;  /* 0xffffff0402077836 */ /* 0x000fca0000000000 */
[----:B------:R-:W-:-:S07]  /*0530*/  SHF.R.U32.HI R7, RZ, R7, R10 ;  /* 0x00000007ff077219 */ /* 0x000fce000001160a */
[----:B------:R-:W-:-:S05]  /*0540*/  @!P0 IADD3 R7, PT, PT, R7, 0x1, RZ ;  /* 0x0000000107078810 */ /* 0x000fca0007ffe0ff */
[----:B------:R-:W-:-:S05]  /*0550*/  @!P1 IMAD.SHL.U32 R7, R7, 0x2, RZ ;  /* 0x0000000207079824 */ /* 0x000fca00078e00ff */
[----:B------:R-:W-:Y:S01]  /*0560*/  LOP3.LUT R7, R7, 0x80000000, R0, 0xf8, !PT ;  /* 0x8000000007077812 */ /* 0x000fe200078ef800 */
[----:B------:R-:W-:Y:S06]  /*0570*/  BRA `(.L_x_5) ;  /* 0x0000000000047947 */ /* 0x000fec0003800000 */
.L_x_6:
[----:B------:R0:W1:Y:S02]  /*0580*/  MUFU.RCP R7, R0 ;  /* 0x0000000000077308 */ /* 0x0000640000001000 */
.L_x_5:
[----:B------:R-:W-:Y:S05]  /*0590*/  BSYNC.RECONVERGENT B1 ;  /* 0x0000000000017941 */ /* 0x000fea0003800200 */
.L_x_3:
[----:B------:R-:W-:-:S04]  /*05a0*/  HFMA2 R9, -RZ, RZ, 0, 0 ;  /* 0x00000000ff097431 */ /* 0x000fc800000001ff */
[----:B01----:R-:W-:Y:S05]  /*05b0*/  RET.REL.NODEC R8 `(_Z13swiglu_kernelPKfPfi) ;  /* 0xfffffff808907950 */ /* 0x003fea0003c3ffff */
.L_x_7:
[----:B------:R-:W-:-:S00]  /*05c0*/  BRA `(.L_x_7) ;  /* 0xfffffffc00fc7947 */ /* 0x000fc0000383ffff */
[----:B------:R-:W-:-:S00]  /*05d0*/  NOP ;  /* 0x0000000000007918 */ /* 0x000fc00000000000 */
        /* <DEDUP_REMOVED lines=10> */
.L_x_8:


//--------------------- .nv.shared.reserved.0     --------------------------
	.section	.nv.shared.reserved.0,"aw",@nobits
	.weak		__nv_reservedSMEM_offset_0_alias
	.size		__nv_reservedSMEM_offset_0_alias, 0, 64
	.other		__nv_reservedSMEM_offset_0_alias,@"STO_CUDA_RESERVED_SHARED STV_DEFAULT"
__nv_reservedSMEM_offset_0_alias:
	.zero		0
	.zero		64


//--------------------- .nv.constant0._Z13swiglu_kernelPKfPfi --------------------------
	.section	.nv.constant0._Z13swiglu_kernelPKfPfi,"a",@progbits
	.sectionflags	@""
	.align	4
.nv.constant0._Z13swiglu_kernelPKfPfi:
	.zero		916


//--------------------- SYMBOLS --------------------------

	.type		.nv.reservedSmem.offset0,@object
	.size		.nv.reservedSmem.offset0,0x4
